//
// Generated by NVIDIA NVVM Compiler
//
// Compiler Build ID: CL-36424714
// Cuda compilation tools, release 13.0, V13.0.88
// Based on NVVM 20.0.0
//

.version 9.0
.target sm_100
.address_size 64

	// .globl	_Z15matrixMulKernelPfS_S_i

.visible .entry _Z15matrixMulKernelPfS_S_i(
	.param .u64 .ptr .align 1 _Z15matrixMulKernelPfS_S_i_param_0,
	.param .u64 .ptr .align 1 _Z15matrixMulKernelPfS_S_i_param_1,
	.param .u64 .ptr .align 1 _Z15matrixMulKernelPfS_S_i_param_2,
	.param .u32 _Z15matrixMulKernelPfS_S_i_param_3
)
{
	.reg .pred 	%p<10>;
	.reg .b32 	%r<40>;
	.reg .b32 	%f<67>;
	.reg .b64 	%rd<67>;

	ld.param.u64 	%rd14, [_Z15matrixMulKernelPfS_S_i_param_0];
	ld.param.u64 	%rd15, [_Z15matrixMulKernelPfS_S_i_param_1];
	ld.param.u32 	%r18, [_Z15matrixMulKernelPfS_S_i_param_3];
	cvta.to.global.u64 	%rd1, %rd15;
	cvta.to.global.u64 	%rd2, %rd14;
	mov.u32 	%r19, %ctaid.y;
	mov.u32 	%r20, %ntid.y;
	mov.u32 	%r21, %tid.y;
	mad.lo.s32 	%r1, %r19, %r20, %r21;
	mov.u32 	%r22, %ctaid.x;
	mov.u32 	%r23, %ntid.x;
	mov.u32 	%r24, %tid.x;
	mad.lo.s32 	%r2, %r22, %r23, %r24;
	max.s32 	%r25, %r1, %r2;
	setp.ge.s32 	%p1, %r25, %r18;
	@%p1 bra 	$L__BB0_13;
	mul.lo.s32 	%r3, %r18, %r1;
	and.b32  	%r4, %r18, 7;
	setp.lt.u32 	%p2, %r18, 8;
	mov.f32 	%f66, 0f00000000;
	mov.b32 	%r38, 0;
	@%p2 bra 	$L__BB0_4;
	and.b32  	%r38, %r18, 2147483640;
	neg.s32 	%r36, %r38;
	mul.wide.s32 	%rd16, %r18, 4;
	add.s64 	%rd3, %rd1, %rd16;
	shl.b32 	%r7, %r18, 3;
	mul.wide.s32 	%rd17, %r18, 8;
	add.s64 	%rd4, %rd1, %rd17;
	mul.wide.s32 	%rd18, %r18, 12;
	add.s64 	%rd5, %rd1, %rd18;
	mul.wide.s32 	%rd19, %r18, 16;
	add.s64 	%rd6, %rd1, %rd19;
	mul.wide.s32 	%rd20, %r18, 20;
	add.s64 	%rd7, %rd1, %rd20;
	mul.wide.s32 	%rd21, %r18, 24;
	add.s64 	%rd8, %rd1, %rd21;
	mul.wide.s32 	%rd22, %r18, 28;
	add.s64 	%rd9, %rd1, %rd22;
	mul.wide.u32 	%rd23, %r3, 4;
	add.s64 	%rd24, %rd23, %rd2;
	add.s64 	%rd66, %rd24, 16;
	mov.f32 	%f66, 0f00000000;
	mov.u32 	%r35, %r2;
$L__BB0_3:
	.pragma "nounroll";
	mul.wide.s32 	%rd25, %r35, 4;
	add.s64 	%rd26, %rd3, %rd25;
	add.s64 	%rd27, %rd4, %rd25;
	add.s64 	%rd28, %rd5, %rd25;
	add.s64 	%rd29, %rd6, %rd25;
	add.s64 	%rd30, %rd7, %rd25;
	add.s64 	%rd31, %rd8, %rd25;
	add.s64 	%rd32, %rd9, %rd25;
	add.s64 	%rd33, %rd1, %rd25;
	ld.global.f32 	%f16, [%rd66+-16];
	ld.global.f32 	%f17, [%rd33];
	fma.rn.f32 	%f18, %f16, %f17, %f66;
	ld.global.f32 	%f19, [%rd66+-12];
	ld.global.f32 	%f20, [%rd26];
	fma.rn.f32 	%f21, %f19, %f20, %f18;
	ld.global.f32 	%f22, [%rd66+-8];
	ld.global.f32 	%f23, [%rd27];
	fma.rn.f32 	%f24, %f22, %f23, %f21;
	ld.global.f32 	%f25, [%rd66+-4];
	ld.global.f32 	%f26, [%rd28];
	fma.rn.f32 	%f27, %f25, %f26, %f24;
	ld.global.f32 	%f28, [%rd66];
	ld.global.f32 	%f29, [%rd29];
	fma.rn.f32 	%f30, %f28, %f29, %f27;
	ld.global.f32 	%f31, [%rd66+4];
	ld.global.f32 	%f32, [%rd30];
	fma.rn.f32 	%f33, %f31, %f32, %f30;
	ld.global.f32 	%f34, [%rd66+8];
	ld.global.f32 	%f35, [%rd31];
	fma.rn.f32 	%f36, %f34, %f35, %f33;
	ld.global.f32 	%f37, [%rd66+12];
	ld.global.f32 	%f38, [%rd32];
	fma.rn.f32 	%f66, %f37, %f38, %f36;
	add.s32 	%r36, %r36, 8;
	add.s32 	%r35, %r35, %r7;
	add.s64 	%rd66, %rd66, 32;
	setp.ne.s32 	%p3, %r36, 0;
	@%p3 bra 	$L__BB0_3;
$L__BB0_4:
	setp.eq.s32 	%p4, %r4, 0;
	@%p4 bra 	$L__BB0_12;
	and.b32  	%r13, %r18, 3;
	setp.lt.u32 	%p5, %r4, 4;
	@%p5 bra 	$L__BB0_7;
	add.s32 	%r27, %r38, %r3;
	mul.wide.u32 	%rd34, %r27, 4;
	add.s64 	%rd35, %rd2, %rd34;
	ld.global.f32 	%f40, [%rd35];
	mad.lo.s32 	%r28, %r38, %r18, %r2;
	mul.wide.s32 	%rd36, %r28, 4;
	add.s64 	%rd37, %rd1, %rd36;
	ld.global.f32 	%f41, [%rd37];
	fma.rn.f32 	%f42, %f40, %f41, %f66;
	cvt.u64.u32 	%rd38, %r3;
	cvt.u64.u32 	%rd39, %r38;
	add.s64 	%rd40, %rd39, %rd38;
	shl.b64 	%rd41, %rd40, 2;
	add.s64 	%rd42, %rd2, %rd41;
	ld.global.f32 	%f43, [%rd42+4];
	mul.wide.s32 	%rd43, %r18, 4;
	add.s64 	%rd44, %rd37, %rd43;
	ld.global.f32 	%f44, [%rd44];
	fma.rn.f32 	%f45, %f43, %f44, %f42;
	ld.global.f32 	%f46, [%rd42+8];
	add.s64 	%rd45, %rd44, %rd43;
	ld.global.f32 	%f47, [%rd45];
	fma.rn.f32 	%f48, %f46, %f47, %f45;
	ld.global.f32 	%f49, [%rd42+12];
	add.s64 	%rd46, %rd45, %rd43;
	ld.global.f32 	%f50, [%rd46];
	fma.rn.f32 	%f66, %f49, %f50, %f48;
	add.s32 	%r38, %r38, 4;
$L__BB0_7:
	setp.eq.s32 	%p6, %r13, 0;
	@%p6 bra 	$L__BB0_12;
	setp.eq.s32 	%p7, %r13, 1;
	@%p7 bra 	$L__BB0_10;
	add.s32 	%r29, %r38, %r3;
	mul.wide.u32 	%rd47, %r29, 4;
	add.s64 	%rd48, %rd2, %rd47;
	ld.global.f32 	%f52, [%rd48];
	mad.lo.s32 	%r30, %r38, %r18, %r2;
	mul.wide.s32 	%rd49, %r30, 4;
	add.s64 	%rd50, %rd1, %rd49;
	ld.global.f32 	%f53, [%rd50];
	fma.rn.f32 	%f54, %f52, %f53, %f66;
	cvt.u64.u32 	%rd51, %r3;
	cvt.u64.u32 	%rd52, %r38;
	add.s64 	%rd53, %rd52, %rd51;
	shl.b64 	%rd54, %rd53, 2;
	add.s64 	%rd55, %rd2, %rd54;
	ld.global.f32 	%f55, [%rd55+4];
	mul.wide.s32 	%rd56, %r18, 4;
	add.s64 	%rd57, %rd50, %rd56;
	ld.global.f32 	%f56, [%rd57];
	fma.rn.f32 	%f66, %f55, %f56, %f54;
	add.s32 	%r38, %r38, 2;
$L__BB0_10:
	and.b32  	%r31, %r18, 1;
	setp.eq.b32 	%p8, %r31, 1;
	not.pred 	%p9, %p8;
	@%p9 bra 	$L__BB0_12;
	add.s32 	%r32, %r38, %r3;
	mul.wide.u32 	%rd58, %r32, 4;
	add.s64 	%rd59, %rd2, %rd58;
	ld.global.f32 	%f57, [%rd59];
	mad.lo.s32 	%r33, %r38, %r18, %r2;
	mul.wide.s32 	%rd60, %r33, 4;
	add.s64 	%rd61, %rd1, %rd60;
	ld.global.f32 	%f58, [%rd61];
	fma.rn.f32 	%f66, %f57, %f58, %f66;
$L__BB0_12:
	ld.param.u64 	%rd65, [_Z15matrixMulKernelPfS_S_i_param_2];
	add.s32 	%r34, %r3, %r2;
	cvta.to.global.u64 	%rd62, %rd65;
	mul.wide.s32 	%rd63, %r34, 4;
	add.s64 	%rd64, %rd62, %rd63;
	st.global.f32 	[%rd64], %f66;
$L__BB0_13:
	ret;

}
	// .globl	_Z15matrixAddKernelPfS_S_i
.visible .entry _Z15matrixAddKernelPfS_S_i(
	.param .u64 .ptr .align 1 _Z15matrixAddKernelPfS_S_i_param_0,
	.param .u64 .ptr .align 1 _Z15matrixAddKernelPfS_S_i_param_1,
	.param .u64 .ptr .align 1 _Z15matrixAddKernelPfS_S_i_param_2,
	.param .u32 _Z15matrixAddKernelPfS_S_i_param_3
)
{
	.reg .pred 	%p<2>;
	.reg .b32 	%r<14>;
	.reg .b32 	%f<4>;
	.reg .b64 	%rd<11>;

	ld.param.u64 	%rd1, [_Z15matrixAddKernelPfS_S_i_param_0];
	ld.param.u64 	%rd2, [_Z15matrixAddKernelPfS_S_i_param_1];
	ld.param.u64 	%rd3, [_Z15matrixAddKernelPfS_S_i_param_2];
	ld.param.u32 	%r4, [_Z15matrixAddKernelPfS_S_i_param_3];
	mov.u32 	%r5, %ctaid.x;
	mov.u32 	%r6, %ntid.x;
	mov.u32 	%r7, %tid.x;
	mad.lo.s32 	%r1, %r5, %r6, %r7;
	mov.u32 	%r8, %ctaid.y;
	mov.u32 	%r9, %ntid.y;
	mov.u32 	%r10, %tid.y;
	mad.lo.s32 	%r11, %r8, %r9, %r10;
	max.s32 	%r12, %r1, %r11;
	setp.ge.s32 	%p1, %r12, %r4;
	@%p1 bra 	$L__BB1_2;
	cvta.to.global.u64 	%rd4, %rd1;
	cvta.to.global.u64 	%rd5, %rd2;
	cvta.to.global.u64 	%rd6, %rd3;
	mad.lo.s32 	%r13, %r4, %r11, %r1;
	mul.wide.s32 	%rd7, %r13, 4;
	add.s64 	%rd8, %rd4, %rd7;
	ld.global.f32 	%f1, [%rd8];
	add.s64 	%rd9, %rd5, %rd7;
	ld.global.f32 	%f2, [%rd9];
	add.f32 	%f3, %f1, %f2;
	add.s64 	%rd10, %rd6, %rd7;
	st.global.f32 	[%rd10], %f3;
$L__BB1_2:
	ret;

}
	// .globl	_Z15matrixSubKernelPfS_S_i
.visible .entry _Z15matrixSubKernelPfS_S_i(
	.param .u64 .ptr .align 1 _Z15matrixSubKernelPfS_S_i_param_0,
	.param .u64 .ptr .align 1 _Z15matrixSubKernelPfS_S_i_param_1,
	.param .u64 .ptr .align 1 _Z15matrixSubKernelPfS_S_i_param_2,
	.param .u32 _Z15matrixSubKernelPfS_S_i_param_3
)
{
	.reg .pred 	%p<2>;
	.reg .b32 	%r<14>;
	.reg .b32 	%f<4>;
	.reg .b64 	%rd<11>;

	ld.param.u64 	%rd1, [_Z15matrixSubKernelPfS_S_i_param_0];
	ld.param.u64 	%rd2, [_Z15matrixSubKernelPfS_S_i_param_1];
	ld.param.u64 	%rd3, [_Z15matrixSubKernelPfS_S_i_param_2];
	ld.param.u32 	%r4, [_Z15matrixSubKernelPfS_S_i_param_3];
	mov.u32 	%r5, %ctaid.x;
	mov.u32 	%r6, %ntid.x;
	mov.u32 	%r7, %tid.x;
	mad.lo.s32 	%r1, %r5, %r6, %r7;
	mov.u32 	%r8, %ctaid.y;
	mov.u32 	%r9, %ntid.y;
	mov.u32 	%r10, %tid.y;
	mad.lo.s32 	%r11, %r8, %r9, %r10;
	max.s32 	%r12, %r1, %r11;
	setp.ge.s32 	%p1, %r12, %r4;
	@%p1 bra 	$L__BB2_2;
	cvta.to.global.u64 	%rd4, %rd1;
	cvta.to.global.u64 	%rd5, %rd2;
	cvta.to.global.u64 	%rd6, %rd3;
	mad.lo.s32 	%r13, %r4, %r11, %r1;
	mul.wide.s32 	%rd7, %r13, 4;
	add.s64 	%rd8, %rd4, %rd7;
	ld.global.f32 	%f1, [%rd8];
	add.s64 	%rd9, %rd5, %rd7;
	ld.global.f32 	%f2, [%rd9];
	sub.f32 	%f3, %f1, %f2;
	add.s64 	%rd10, %rd6, %rd7;
	st.global.f32 	[%rd10], %f3;
$L__BB2_2:
	ret;

}


// ===== COMPILED SASS (sm_100) =====

	.target	sm_100

	.elftype	@"ET_EXEC"


//--------------------- .note.nv.tkinfo           --------------------------
	.section	.note.nv.tkinfo,"",@"SHT_NOTE"
	.sectionflags	@"SHF_NOTE_NV_TKINFO"
	.tkinfo
        /*0018*/ 	.word	0x00000002
        /*0030*/ 	.string	""
        /*0030*/ 	.string	"ptxas"
        /*0030*/ 	.string	"Cuda compilation tools, release 13.0, V13.0.88"
        /*0030*/ 	.string	"Build cuda_13.0.r13.0/compiler.36424714_0"
        /*0030*/ 	.string	"-arch sm_100 -m 64 "



//--------------------- .note.nv.cuinfo           --------------------------
	.section	.note.nv.cuinfo,"",@"SHT_NOTE"
	.sectionflags	@"SHF_NOTE_NV_CUINFO"
        /*0018*/ 	.short	0x0002
        /*001a*/ 	.short	0x0064
        /*001c*/ 	.short	0x0082
	.zero		2


//--------------------- .nv.info                  --------------------------
	.section	.nv.info,"",@"SHT_CUDA_INFO"
	.align	4


	//----- nvinfo : EIATTR_REGCOUNT
	.align		4
        /*0000*/ 	.byte	0x04, 0x2f
        /*0002*/ 	.short	(.L_1 - .L_0)
	.align		4
.L_0:
        /*0004*/ 	.word	index@(_Z15matrixMulKernelPfS_S_i)
        /*0008*/ 	.word	0x0000001e


	//----- nvinfo : EIATTR_FRAME_SIZE
	.align		4
.L_1:
        /*000c*/ 	.byte	0x04, 0x11
        /*000e*/ 	.short	(.L_3 - .L_2)
	.align		4
.L_2:
        /*0010*/ 	.word	index@(_Z15matrixMulKernelPfS_S_i)
        /*0014*/ 	.word	0x00000000


	//----- nvinfo : EIATTR_REGCOUNT
	.align		4
.L_3:
        /*0018*/ 	.byte	0x04, 0x2f
        /*001a*/ 	.short	(.L_5 - .L_4)
	.align		4
.L_4:
        /*001c*/ 	.word	index@(_Z15matrixAddKernelPfS_S_i)
        /*0020*/ 	.word	0x0000000c


	//----- nvinfo : EIATTR_FRAME_SIZE
	.align		4
.L_5:
        /*0024*/ 	.byte	0x04, 0x11
        /*0026*/ 	.short	(.L_7 - .L_6)
	.align		4
.L_6:
        /*0028*/ 	.word	index@(_Z15matrixAddKernelPfS_S_i)
        /*002c*/ 	.word	0x00000000


	//----- nvinfo : EIATTR_REGCOUNT
	.align		4
.L_7:
        /*0030*/ 	.byte	0x04, 0x2f
        /*0032*/ 	.short	(.L_9 - .L_8)
	.align		4
.L_8:
        /*0034*/ 	.word	index@(_Z15matrixSubKernelPfS_S_i)
        /*0038*/ 	.word	0x0000000c


	//----- nvinfo : EIATTR_FRAME_SIZE
	.align		4
.L_9:
        /*003c*/ 	.byte	0x04, 0x11
        /*003e*/ 	.short	(.L_11 - .L_10)
	.align		4
.L_10:
        /*0040*/ 	.word	index@(_Z15matrixSubKernelPfS_S_i)
        /*0044*/ 	.word	0x00000000


	//----- nvinfo : EIATTR_MIN_STACK_SIZE
	.align		4
.L_11:
        /*0048*/ 	.byte	0x04, 0x12
        /*004a*/ 	.short	(.L_13 - .L_12)
	.align		4
.L_12:
        /*004c*/ 	.word	index@(_Z15matrixSubKernelPfS_S_i)
        /*0050*/ 	.word	0x00000000


	//----- nvinfo : EIATTR_MIN_STACK_SIZE
	.align		4
.L_13:
        /*0054*/ 	.byte	0x04, 0x12
        /*0056*/ 	.short	(.L_15 - .L_14)
	.align		4
.L_14:
        /*0058*/ 	.word	index@(_Z15matrixAddKernelPfS_S_i)
        /*005c*/ 	.word	0x00000000


	//----- nvinfo : EIATTR_MIN_STACK_SIZE
	.align		4
.L_15:
        /*0060*/ 	.byte	0x04, 0x12
        /*0062*/ 	.short	(.L_17 - .L_16)
	.align		4
.L_16:
        /*0064*/ 	.word	index@(_Z15matrixMulKernelPfS_S_i)
        /*0068*/ 	.word	0x00000000
.L_17:


//--------------------- .nv.compat                --------------------------
	.section	.nv.compat,"",@"SHT_CUDA_COMPAT_INFO"
	.align	4
        /*0000*/ 	.byte	0x02, 0x09, 0x00, 0x00, 0x02, 0x02, 0x01, 0x00, 0x02, 0x05, 0x05, 0x00, 0x03, 0x07, 0x01, 0x01
        /*0010*/ 	.byte	0x02, 0x03, 0x00, 0x00, 0x02, 0x06, 0x01, 0x00, 0x04, 0x0b, 0x08, 0x00, 0x09, 0x00, 0x00, 0x00
        /*0020*/ 	.byte	0x00, 0x00, 0x00, 0x00


//--------------------- .nv.info._Z15matrixSubKernelPfS_S_i --------------------------
	.section	.nv.info._Z15matrixSubKernelPfS_S_i,"",@"SHT_CUDA_INFO"
	.sectionflags	@""
	.align	4


	//----- nvinfo : EIATTR_CUDA_API_VERSION
	.align		4
        /*0000*/ 	.byte	0x04, 0x37
        /*0002*/ 	.short	(.L_19 - .L_18)
.L_18:
        /*0004*/ 	.word	0x00000082


	//----- nvinfo : EIATTR_KPARAM_INFO
	.align		4
.L_19:
        /*0008*/ 	.byte	0x04, 0x17
        /*000a*/ 	.short	(.L_21 - .L_20)
.L_20:
        /*000c*/ 	.word	0x00000000
        /*0010*/ 	.short	0x0003
        /*0012*/ 	.short	0x0018
        /*0014*/ 	.byte	0x00, 0xf0, 0x11, 0x00


	//----- nvinfo : EIATTR_KPARAM_INFO
	.align		4
.L_21:
        /*0018*/ 	.byte	0x04, 0x17
        /*001a*/ 	.short	(.L_23 - .L_22)
.L_22:
        /*001c*/ 	.word	0x00000000
        /*0020*/ 	.short	0x0002
        /*0022*/ 	.short	0x0010
        /*0024*/ 	.byte	0x00, 0xf5, 0x21, 0x00


	//----- nvinfo : EIATTR_KPARAM_INFO
	.align		4
.L_23:
        /*0028*/ 	.byte	0x04, 0x17
        /*002a*/ 	.short	(.L_25 - .L_24)
.L_24:
        /*002c*/ 	.word	0x00000000
        /*0030*/ 	.short	0x0001
        /*0032*/ 	.short	0x0008
        /*0034*/ 	.byte	0x00, 0xf5, 0x21, 0x00


	//----- nvinfo : EIATTR_KPARAM_INFO
	.align		4
.L_25:
        /*0038*/ 	.byte	0x04, 0x17
        /*003a*/ 	.short	(.L_27 - .L_26)
.L_26:
        /*003c*/ 	.word	0x00000000
        /*0040*/ 	.short	0x0000
        /*0042*/ 	.short	0x0000
        /*0044*/ 	.byte	0x00, 0xf5, 0x21, 0x00


	//----- nvinfo : EIATTR_SPARSE_MMA_MASK
	.align		4
.L_27:
        /*0048*/ 	.byte	0x03, 0x50
        /*004a*/ 	.short	0x0000


	//----- nvinfo : EIATTR_MAXREG_COUNT
	.align		4
        /*004c*/ 	.byte	0x03, 0x1b
        /*004e*/ 	.short	0x00ff


	//----- nvinfo : EIATTR_MERCURY_ISA_VERSION
	.align		4
        /*0050*/ 	.byte	0x03, 0x5f
        /*0052*/ 	.short	0x0101


	//----- nvinfo : EIATTR_VRC_CTA_INIT_COUNT
	.align		4
        /*0054*/ 	.byte	0x02, 0x4a
	.zero		1
	.zero		1


	//----- nvinfo : EIATTR_EXIT_INSTR_OFFSETS
	.align		4
        /*0058*/ 	.byte	0x04, 0x1c
        /*005a*/ 	.short	(.L_29 - .L_28)


	//   ....[0]....
.L_28:
        /*005c*/ 	.word	0x000000c0


	//   ....[1]....
        /*0060*/ 	.word	0x00000190


	//----- nvinfo : EIATTR_CBANK_PARAM_SIZE
	.align		4
.L_29:
        /*0064*/ 	.byte	0x03, 0x19
        /*0066*/ 	.short	0x001c


	//----- nvinfo : EIATTR_PARAM_CBANK
	.align		4
        /*0068*/ 	.byte	0x04, 0x0a
        /*006a*/ 	.short	(.L_31 - .L_30)
	.align		4
.L_30:
        /*006c*/ 	.word	index@(.nv.constant0._Z15matrixSubKernelPfS_S_i)
        /*0070*/ 	.short	0x0380
        /*0072*/ 	.short	0x001c


	//----- nvinfo : EIATTR_SW_WAR
	.align		4
.L_31:
        /*0074*/ 	.byte	0x04, 0x36
        /*0076*/ 	.short	(.L_33 - .L_32)
.L_32:
        /*0078*/ 	.word	0x00000008
.L_33:


//--------------------- .nv.info._Z15matrixAddKernelPfS_S_i --------------------------
	.section	.nv.info._Z15matrixAddKernelPfS_S_i,"",@"SHT_CUDA_INFO"
	.sectionflags	@""
	.align	4


	//----- nvinfo : EIATTR_CUDA_API_VERSION
	.align		4
        /*0000*/ 	.byte	0x04, 0x37
        /*0002*/ 	.short	(.L_35 - .L_34)
.L_34:
        /*0004*/ 	.word	0x00000082


	//----- nvinfo : EIATTR_KPARAM_INFO
	.align		4
.L_35:
        /*0008*/ 	.byte	0x04, 0x17
        /*000a*/ 	.short	(.L_37 - .L_36)
.L_36:
        /*000c*/ 	.word	0x00000000
        /*0010*/ 	.short	0x0003
        /*0012*/ 	.short	0x0018
        /*0014*/ 	.byte	0x00, 0xf0, 0x11, 0x00


	//----- nvinfo : EIATTR_KPARAM_INFO
	.align		4
.L_37:
        /*0018*/ 	.byte	0x04, 0x17
        /*001a*/ 	.short	(.L_39 - .L_38)
.L_38:
        /*001c*/ 	.word	0x00000000
        /*0020*/ 	.short	0x0002
        /*0022*/ 	.short	0x0010
        /*0024*/ 	.byte	0x00, 0xf5, 0x21, 0x00


	//----- nvinfo : EIATTR_KPARAM_INFO
	.align		4
.L_39:
        /*0028*/ 	.byte	0x04, 0x17
        /*002a*/ 	.short	(.L_41 - .L_40)
.L_40:
        /*002c*/ 	.word	0x00000000
        /*0030*/ 	.short	0x0001
        /*0032*/ 	.short	0x0008
        /*0034*/ 	.byte	0x00, 0xf5, 0x21, 0x00


	//----- nvinfo : EIATTR_KPARAM_INFO
	.align		4
.L_41:
        /*0038*/ 	.byte	0x04, 0x17
        /*003a*/ 	.short	(.L_43 - .L_42)
.L_42:
        /*003c*/ 	.word	0x00000000
        /*0040*/ 	.short	0x0000
        /*0042*/ 	.short	0x0000
        /*0044*/ 	.byte	0x00, 0xf5, 0x21, 0x00


	//----- nvinfo : EIATTR_SPARSE_MMA_MASK
	.align		4
.L_43:
        /*0048*/ 	.byte	0x03, 0x50
        /*004a*/ 	.short	0x0000


	//----- nvinfo : EIATTR_MAXREG_COUNT
	.align		4
        /*004c*/ 	.byte	0x03, 0x1b
        /*004e*/ 	.short	0x00ff


	//----- nvinfo : EIATTR_MERCURY_ISA_VERSION
	.align		4
        /*0050*/ 	.byte	0x03, 0x5f
        /*0052*/ 	.short	0x0101


	//----- nvinfo : EIATTR_VRC_CTA_INIT_COUNT
	.align		4
        /*0054*/ 	.byte	0x02, 0x4a
	.zero		1
	.zero		1


	//----- nvinfo : EIATTR_EXIT_INSTR_OFFSETS
	.align		4
        /*0058*/ 	.byte	0x04, 0x1c
        /*005a*/ 	.short	(.L_45 - .L_44)


	//   ....[0]....
.L_44:
        /*005c*/ 	.word	0x000000c0


	//   ....[1]....
        /*0060*/ 	.word	0x00000190


	//----- nvinfo : EIATTR_CBANK_PARAM_SIZE
	.align		4
.L_45:
        /*0064*/ 	.byte	0x03, 0x19
        /*0066*/ 	.short	0x001c


	//----- nvinfo : EIATTR_PARAM_CBANK
	.align		4
        /*0068*/ 	.byte	0x04, 0x0a
        /*006a*/ 	.short	(.L_47 - .L_46)
	.align		4
.L_46:
        /*006c*/ 	.word	index@(.nv.constant0._Z15matrixAddKernelPfS_S_i)
        /*0070*/ 	.short	0x0380
        /*0072*/ 	.short	0x001c


	//----- nvinfo : EIATTR_SW_WAR
	.align		4
.L_47:
        /*0074*/ 	.byte	0x04, 0x36
        /*0076*/ 	.short	(.L_49 - .L_48)
.L_48:
        /*0078*/ 	.word	0x00000008
.L_49:


//--------------------- .nv.info._Z15matrixMulKernelPfS_S_i --------------------------
	.section	.nv.info._Z15matrixMulKernelPfS_S_i,"",@"SHT_CUDA_INFO"
	.sectionflags	@""
	.align	4


	//----- nvinfo : EIATTR_CUDA_API_VERSION
	.align		4
        /*0000*/ 	.byte	0x04, 0x37
        /*0002*/ 	.short	(.L_51 - .L_50)
.L_50:
        /*0004*/ 	.word	0x00000082


	//----- nvinfo : EIATTR_KPARAM_INFO
	.align		4
.L_51:
        /*0008*/ 	.byte	0x04, 0x17
        /*000a*/ 	.short	(.L_53 - .L_52)
.L_52:
        /*000c*/ 	.word	0x00000000
        /*0010*/ 	.short	0x0003
        /*0012*/ 	.short	0x0018
        /*0014*/ 	.byte	0x00, 0xf0, 0x11, 0x00


	//----- nvinfo : EIATTR_KPARAM_INFO
	.align		4
.L_53:
        /*0018*/ 	.byte	0x04, 0x17
        /*001a*/ 	.short	(.L_55 - .L_54)
.L_54:
        /*001c*/ 	.word	0x00000000
        /*0020*/ 	.short	0x0002
        /*0022*/ 	.short	0x0010
        /*0024*/ 	.byte	0x00, 0xf5, 0x21, 0x00


	//----- nvinfo : EIATTR_KPARAM_INFO
	.align		4
.L_55:
        /*0028*/ 	.byte	0x04, 0x17
        /*002a*/ 	.short	(.L_57 - .L_56)
.L_56:
        /*002c*/ 	.word	0x00000000
        /*0030*/ 	.short	0x0001
        /*0032*/ 	.short	0x0008
        /*0034*/ 	.byte	0x00, 0xf5, 0x21, 0x00


	//----- nvinfo : EIATTR_KPARAM_INFO
	.align		4
.L_57:
        /*0038*/ 	.byte	0x04, 0x17
        /*003a*/ 	.short	(.L_59 - .L_58)
.L_58:
        /*003c*/ 	.word	0x00000000
        /*0040*/ 	.short	0x0000
        /*0042*/ 	.short	0x0000
        /*0044*/ 	.byte	0x00, 0xf5, 0x21, 0x00


	//----- nvinfo : EIATTR_SPARSE_MMA_MASK
	.align		4
.L_59:
        /*0048*/ 	.byte	0x03, 0x50
        /*004a*/ 	.short	0x0000


	//----- nvinfo : EIATTR_MAXREG_COUNT
	.align		4
        /*004c*/ 	.byte	0x03, 0x1b
        /*004e*/ 	.short	0x00ff


	//----- nvinfo : EIATTR_MERCURY_ISA_VERSION
	.align		4
        /*0050*/ 	.byte	0x03, 0x5f
        /*0052*/ 	.short	0x0101


	//----- nvinfo : EIATTR_VRC_CTA_INIT_COUNT
	.align		4
        /*0054*/ 	.byte	0x02, 0x4a
	.zero		1
	.zero		1


	//----- nvinfo : EIATTR_EXIT_INSTR_OFFSETS
	.align		4
        /*0058*/ 	.byte	0x04, 0x1c
        /*005a*/ 	.short	(.L_61 - .L_60)


	//   ....[0]....
.L_60:
        /*005c*/ 	.word	0x000000c0


	//   ....[1]....
        /*0060*/ 	.word	0x00000a90


	//----- nvinfo : EIATTR_CBANK_PARAM_SIZE
	.align		4
.L_61:
        /*0064*/ 	.byte	0x03, 0x19
        /*0066*/ 	.short	0x001c


	//----- nvinfo : EIATTR_PARAM_CBANK
	.align		4
        /*0068*/ 	.byte	0x04, 0x0a
        /*006a*/ 	.short	(.L_63 - .L_62)
	.align		4
.L_62:
        /*006c*/ 	.word	index@(.nv.constant0._Z15matrixMulKernelPfS_S_i)
        /*0070*/ 	.short	0x0380
        /*0072*/ 	.short	0x001c


	//----- nvinfo : EIATTR_SW_WAR
	.align		4
.L_63:
        /*0074*/ 	.byte	0x04, 0x36
        /*0076*/ 	.short	(.L_65 - .L_64)
.L_64:
        /*0078*/ 	.word	0x00000008
.L_65:


//--------------------- .nv.callgraph             --------------------------
	.section	.nv.callgraph,"",@"SHT_CUDA_CALLGRAPH"
	.align	4
	.sectionentsize	8
	.align		4
        /*0000*/ 	.word	0x00000000
	.align		4
        /*0004*/ 	.word	0xffffffff
	.align		4
        /*0008*/ 	.word	0x00000000
	.align		4
        /*000c*/ 	.word	0xfffffffe
	.align		4
        /*0010*/ 	.word	0x00000000
	.align		4
        /*0014*/ 	.word	0xfffffffd
	.align		4
        /*0018*/ 	.word	0x00000000
	.align		4
        /*001c*/ 	.word	0xfffffffc


//--------------------- .text._Z15matrixSubKernelPfS_S_i --------------------------
	.section	.text._Z15matrixSubKernelPfS_S_i,"ax",@progbits
	.align	128
        .global         _Z15matrixSubKernelPfS_S_i
        .type           _Z15matrixSubKernelPfS_S_i,@function
        .size           _Z15matrixSubKernelPfS_S_i,(.L_x_7 - _Z15matrixSubKernelPfS_S_i)
        .other          _Z15matrixSubKernelPfS_S_i,@"STO_CUDA_ENTRY STV_DEFAULT"
_Z15matrixSubKernelPfS_S_i:
.text._Z15matrixSubKernelPfS_S_i:
[----:B------:R-:W-:Y:S01]  /*0000*/  LDC R1, c[0x0][0x37c] ;  /* 0x0000df00ff017b82 */ /* 0x000fe20000000800 */
[----:B------:R-:W0:Y:S07]  /*0010*/  S2R R3, SR_TID.X ;  /* 0x0000000000037919 */ /* 0x000e2e0000002100 */
[----:B------:R-:W0:Y:S01]  /*0020*/  LDC R0, c[0x0][0x360] ;  /* 0x0000d800ff007b82 */ /* 0x000e220000000800 */
[----:B------:R-:W1:Y:S01]  /*0030*/  LDCU UR6, c[0x0][0x398] ;  /* 0x00007300ff0677ac */ /* 0x000e620008000800 */
[----:B------:R-:W2:Y:S06]  /*0040*/  S2R R2, SR_TID.Y ;  /* 0x0000000000027919 */ /* 0x000eac0000002200 */
[----:B------:R-:W0:Y:S08]  /*0050*/  S2UR UR4, SR_CTAID.X ;  /* 0x00000000000479c3 */ /* 0x000e300000002500 */
[----:B------:R-:W2:Y:S08]  /*0060*/  S2UR UR5, SR_CTAID.Y ;  /* 0x00000000000579c3 */ /* 0x000eb00000002600 */
[----:B------:R-:W2:Y:S01]  /*0070*/  LDC R7, c[0x0][0x364] ;  /* 0x0000d900ff077b82 */ /* 0x000ea20000000800 */
[----:B0-----:R-:W-:-:S02]  /*0080*/  IMAD R0, R0, UR4, R3 ;  /* 0x0000000400007c24 */ /* 0x001fc4000f8e0203 */
[----:B--2---:R-:W-:-:S05]  /*0090*/  IMAD R7, R7, UR5, R2 ;  /* 0x0000000507077c24 */ /* 0x004fca000f8e0202 */
[----:B------:R-:W-:-:S04]  /*00a0*/  VIMNMX R2, PT, PT, R0, R7, !PT ;  /* 0x0000000700027248 */ /* 0x000fc80007fe0100 */
[----:B-1----:R-:W-:-:S13]  /*00b0*/  ISETP.GE.AND P0, PT, R2, UR6, PT ;  /* 0x0000000602007c0c */ /* 0x002fda000bf06270 */
[----:B------:R-:W-:Y:S05]  /*00c0*/  @P0 EXIT ;  /* 0x000000000000094d */ /* 0x000fea0003800000 */
[----:B------:R-:W0:Y:S01]  /*00d0*/  LDC.64 R2, c[0x0][0x380] ;  /* 0x0000e000ff027b82 */ /* 0x000e220000000a00 */
[----:B------:R-:W1:Y:S01]  /*00e0*/  LDCU.64 UR4, c[0x0][0x358] ;  /* 0x00006b00ff0477ac */ /* 0x000e620008000a00 */
[----:B------:R-:W-:-:S06]  /*00f0*/  IMAD R9, R7, UR6, R0 ;  /* 0x0000000607097c24 */ /* 0x000fcc000f8e0200 */
[----:B------:R-:W2:Y:S08]  /*0100*/  LDC.64 R4, c[0x0][0x388] ;  /* 0x0000e200ff047b82 */ /* 0x000eb00000000a00 */
[----:B------:R-:W3:Y:S01]  /*0110*/  LDC.64 R6, c[0x0][0x390] ;  /* 0x0000e400ff067b82 */ /* 0x000ee20000000a00 */
[----:B0-----:R-:W-:-:S06]  /*0120*/  IMAD.WIDE R2, R9, 0x4, R2 ;  /* 0x0000000409027825 */ /* 0x001fcc00078e0202 */
[----:B-1----:R-:W4:Y:S01]  /*0130*/  LDG.E R2, desc[UR4][R2.64] ;  /* 0x0000000402027981 */ /* 0x002f22000c1e1900 */
[----:B--2---:R-:W-:-:S06]  /*0140*/  IMAD.WIDE R4, R9, 0x4, R4 ;  /* 0x0000000409047825 */ /* 0x004fcc00078e0204 */
[----:B------:R-:W4:Y:S01]  /*0150*/  LDG.E R5, desc[UR4][R4.64] ;  /* 0x0000000404057981 */ /* 0x000f22000c1e1900 */
[----:B---3--:R-:W-:-:S04]  /*0160*/  IMAD.WIDE R6, R9, 0x4, R6 ;  /* 0x0000000409067825 */ /* 0x008fc800078e0206 */
[----:B----4-:R-:W-:-:S05]  /*0170*/  FADD R9, R2, -R5 ;  /* 0x8000000502097221 */ /* 0x010fca0000000000 */
[----:B------:R-:W-:Y:S01]  /*0180*/  STG.E desc[UR4][R6.64], R9 ;  /* 0x0000000906007986 */ /* 0x000fe2000c101904 */
[----:B------:R-:W-:Y:S05]  /*0190*/  EXIT ;  /* 0x000000000000794d */ /* 0x000fea0003800000 */
.L_x_0:
[----:B------:R-:W-:-:S00]  /*01a0*/  BRA `(.L_x_0) ;  /* 0xfffffffc00fc7947 */ /* 0x000fc0000383ffff */
[----:B------:R-:W-:-:S00]  /*01b0*/  NOP ;  /* 0x0000000000007918 */ /* 0x000fc00000000000 */
        /* <DEDUP_REMOVED lines=12> */
.L_x_7:


//--------------------- .text._Z15matrixAddKernelPfS_S_i --------------------------
	.section	.text._Z15matrixAddKernelPfS_S_i,"ax",@progbits
	.align	128
        .global         _Z15matrixAddKernelPfS_S_i
        .type           _Z15matrixAddKernelPfS_S_i,@function
        .size           _Z15matrixAddKernelPfS_S_i,(.L_x_8 - _Z15matrixAddKernelPfS_S_i)
        .other          _Z15matrixAddKernelPfS_S_i,@"STO_CUDA_ENTRY STV_DEFAULT"
_Z15matrixAddKernelPfS_S_i:
.text._Z15matrixAddKernelPfS_S_i:
        /* <DEDUP_REMOVED lines=23> */
[----:B----4-:R-:W-:-:S05]  /*0170*/  FADD R9, R2, R5 ;  /* 0x0000000502097221 */ /* 0x010fca0000000000 */
[----:B------:R-:W-:Y:S01]  /*0180*/  STG.E desc[UR4][R6.64], R9 ;  /* 0x0000000906007986 */ /* 0x000fe2000c101904 */
[----:B------:R-:W-:Y:S05]  /*0190*/  EXIT ;  /* 0x000000000000794d */ /* 0x000fea0003800000 */
.L_x_1:
        /* <DEDUP_REMOVED lines=14> */
.L_x_8:


//--------------------- .text._Z15matrixMulKernelPfS_S_i --------------------------
	.section	.text._Z15matrixMulKernelPfS_S_i,"ax",@progbits
	.align	128
        .global         _Z15matrixMulKernelPfS_S_i
        .type           _Z15matrixMulKernelPfS_S_i,@function
        .size           _Z15matrixMulKernelPfS_S_i,(.L_x_9 - _Z15matrixMulKernelPfS_S_i)
        .other          _Z15matrixMulKernelPfS_S_i,@"STO_CUDA_ENTRY STV_DEFAULT"
_Z15matrixMulKernelPfS_S_i:
.text._Z15matrixMulKernelPfS_S_i:
[----:B------:R-:W-:Y:S01]  /*0000*/  LDC R1, c[0x0][0x37c] ;  /* 0x0000df00ff017b82 */ /* 0x000fe20000000800 */
[----:B------:R-:W0:Y:S07]  /*0010*/  S2R R0, SR_TID.Y ;  /* 0x0000000000007919 */ /* 0x000e2e0000002200 */
[----:B------:R-:W0:Y:S01]  /*0020*/  S2UR UR4, SR_CTAID.Y ;  /* 0x00000000000479c3 */ /* 0x000e220000002600 */
[----:B------:R-:W1:Y:S01]  /*0030*/  LDCU UR20, c[0x0][0x398] ;  /* 0x00007300ff1477ac */ /* 0x000e620008000800 */
[----:B------:R-:W2:Y:S06]  /*0040*/  S2R R3, SR_TID.X ;  /* 0x0000000000037919 */ /* 0x000eac0000002100 */
[----:B------:R-:W0:Y:S08]  /*0050*/  LDC R13, c[0x0][0x364] ;  /* 0x0000d900ff0d7b82 */ /* 0x000e300000000800 */
[----:B------:R-:W2:Y:S08]  /*0060*/  S2UR UR5, SR_CTAID.X ;  /* 0x00000000000579c3 */ /* 0x000eb00000002500 */
[----:B------:R-:W2:Y:S01]  /*0070*/  LDC R2, c[0x0][0x360] ;  /* 0x0000d800ff027b82 */ /* 0x000ea20000000800 */
[----:B0-----:R-:W-:-:S02]  /*0080*/  IMAD R13, R13, UR4, R0 ;  /* 0x000000040d0d7c24 */ /* 0x001fc4000f8e0200 */
[----:B--2---:R-:W-:-:S05]  /*0090*/  IMAD R0, R2, UR5, R3 ;  /* 0x0000000502007c24 */ /* 0x004fca000f8e0203 */
[----:B------:R-:W-:-:S04]  /*00a0*/  VIMNMX R2, PT, PT, R13, R0, !PT ;  /* 0x000000000d027248 */ /* 0x000fc80007fe0100 */
[----:B-1----:R-:W-:-:S13]  /*00b0*/  ISETP.GE.AND P0, PT, R2, UR20, PT ;  /* 0x0000001402007c0c */ /* 0x002fda000bf06270 */
[----:B------:R-:W-:Y:S05]  /*00c0*/  @P0 EXIT ;  /* 0x000000000000094d */ /* 0x000fea0003800000 */
[----:B------:R-:W-:Y:S01]  /*00d0*/  UISETP.GE.U32.AND UP0, UPT, UR20, 0x8, UPT ;  /* 0x000000081400788c */ /* 0x000fe2000bf06070 */
[----:B------:R-:W-:Y:S02]  /*00e0*/  HFMA2 R12, -RZ, RZ, 0, 0 ;  /* 0x00000000ff0c7431 */ /* 0x000fe400000001ff */
[----:B------:R-:W-:Y:S01]  /*00f0*/  IMAD R13, R13, UR20, RZ ;  /* 0x000000140d0d7c24 */ /* 0x000fe2000f8e02ff */
[----:B------:R-:W-:Y:S01]  /*0100*/  UMOV UR4, URZ ;  /* 0x000000ff00047c82 */ /* 0x000fe20008000000 */
[----:B------:R-:W0:Y:S04]  /*0110*/  LDCU.64 UR18, c[0x0][0x358] ;  /* 0x00006b00ff1277ac */ /* 0x000e280008000a00 */
[----:B------:R-:W-:Y:S05]  /*0120*/  BRA.U !UP0, `(.L_x_2) ;  /* 0x0000000508047547 */ /* 0x000fea000b800000 */
[----:B------:R-:W1:Y:S01]  /*0130*/  LDCU.128 UR24, c[0x0][0x380] ;  /* 0x00007000ff1877ac */ /* 0x000e620008000c00 */
[----:B------:R-:W-:Y:S02]  /*0140*/  MOV R12, RZ ;  /* 0x000000ff000c7202 */ /* 0x000fe40000000f00 */
[----:B------:R-:W-:Y:S01]  /*0150*/  MOV R14, R0 ;  /* 0x00000000000e7202 */ /* 0x000fe20000000f00 */
[----:B------:R-:W-:-:S04]  /*0160*/  ULOP3.LUT UR4, UR20, 0x7ffffff8, URZ, 0xc0, !UPT ;  /* 0x7ffffff814047892 */ /* 0x000fc8000f8ec0ff */
[----:B------:R-:W-:Y:S01]  /*0170*/  UIADD3 UR5, UPT, UPT, -UR4, URZ, URZ ;  /* 0x000000ff04057290 */ /* 0x000fe2000fffe1ff */
[----:B-1----:R-:W-:Y:S01]  /*0180*/  MOV R2, UR24 ;  /* 0x0000001800027c02 */ /* 0x002fe20008000f00 */
[----:B------:R-:W-:Y:S01]  /*0190*/  UIMAD.WIDE UR6, UR20, 0x8, UR26 ;  /* 0x00000008140678a5 */ /* 0x000fe2000f8e021a */
[----:B------:R-:W-:Y:S01]  /*01a0*/  MOV R3, UR25 ;  /* 0x0000001900037c02 */ /* 0x000fe20008000f00 */
[----:B------:R-:W-:Y:S02]  /*01b0*/  UIMAD.WIDE UR8, UR20, 0xc, UR26 ;  /* 0x0000000c140878a5 */ /* 0x000fe4000f8e021a */
[----:B------:R-:W-:Y:S01]  /*01c0*/  UIMAD.WIDE UR10, UR20, 0x10, UR26 ;  /* 0x00000010140a78a5 */ /* 0x000fe2000f8e021a */
[----:B------:R-:W-:Y:S01]  /*01d0*/  IMAD.WIDE.U32 R2, R13, 0x4, R2 ;  /* 0x000000040d027825 */ /* 0x000fe200078e0002 */
[----:B------:R-:W-:Y:S02]  /*01e0*/  UIMAD.WIDE UR12, UR20, 0x14, UR26 ;  /* 0x00000014140c78a5 */ /* 0x000fe4000f8e021a */
[----:B------:R-:W-:Y:S01]  /*01f0*/  UIMAD.WIDE UR14, UR20, 0x18, UR26 ;  /* 0x00000018140e78a5 */ /* 0x000fe2000f8e021a */
[----:B------:R-:W-:Y:S01]  /*0200*/  IADD3 R2, P0, PT, R2, 0x10, RZ ;  /* 0x0000001002027810 */ /* 0x000fe20007f1e0ff */
[----:B------:R-:W-:-:S03]  /*0210*/  UIMAD.WIDE UR16, UR20, 0x1c, UR26 ;  /* 0x0000001c141078a5 */ /* 0x000fc6000f8e021a */
[----:B------:R-:W-:-:S09]  /*0220*/  IADD3.X R3, PT, PT, RZ, R3, RZ, P0, !PT ;  /* 0x00000003ff037210 */ /* 0x000fd200007fe4ff */
.L_x_3:
[----:B------:R-:W-:Y:S01]  /*0230*/  UIMAD.WIDE UR22, UR20, 0x4, UR26 ;  /* 0x00000004141678a5 */ /* 0x000fe2000f8e021a */
[----:B------:R-:W-:Y:S02]  /*0240*/  IMAD.MOV.U32 R23, RZ, RZ, 0x4 ;  /* 0x00000004ff177424 */ /* 0x000fe400078e00ff */
[----:B------:R-:W-:Y:S01]  /*0250*/  HFMA2 R11, -RZ, RZ, 0, 2.384185791015625e-07 ;  /* 0x00000004ff0b7431 */ /* 0x000fe200000001ff */
[----:B------:R-:W-:Y:S01]  /*0260*/  MOV R25, 0x4 ;  /* 0x0000000400197802 */ /* 0x000fe20000000f00 */
[----:B0-----:R-:W2:Y:S01]  /*0270*/  LDG.E R21, desc[UR18][R2.64+-0x10] ;  /* 0xfffff01202157981 */ /* 0x001ea2000c1e1900 */
[C---:B------:R-:W-:Y:S01]  /*0280*/  IMAD.WIDE R22, R14.reuse, R23, UR26 ;  /* 0x0000001a0e167e25 */ /* 0x040fe2000f8e0217 */
[----:B------:R-:W-:Y:S02]  /*0290*/  MOV R8, UR22 ;  /* 0x0000001600087c02 */ /* 0x000fe40008000f00 */
[----:B------:R-:W-:Y:S01]  /*02a0*/  MOV R9, UR23 ;  /* 0x0000001700097c02 */ /* 0x000fe20008000f00 */
[----:B------:R-:W3:Y:S02]  /*02b0*/  LDG.E R19, desc[UR18][R2.64+-0xc] ;  /* 0xfffff41202137981 */ /* 0x000ee4000c1e1900 */
[----:B------:R-:W-:-:S02]  /*02c0*/  IMAD.WIDE R8, R14, 0x4, R8 ;  /* 0x000000040e087825 */ /* 0x000fc400078e0208 */
[----:B------:R-:W2:Y:S01]  /*02d0*/  LDG.E R22, desc[UR18][R22.64] ;  /* 0x0000001216167981 */ /* 0x000ea2000c1e1900 */
[----:B------:R-:W-:Y:S01]  /*02e0*/  MOV R5, 0x4 ;  /* 0x0000000400057802 */ /* 0x000fe20000000f00 */
[C---:B------:R-:W-:Y:S02]  /*02f0*/  IMAD.WIDE R24, R14.reuse, R25, UR6 ;  /* 0x000000060e187e25 */ /* 0x040fe4000f8e0219 */
[----:B------:R0:W3:Y:S02]  /*0300*/  LDG.E R20, desc[UR18][R8.64] ;  /* 0x0000001208147981 */ /* 0x0000e4000c1e1900 */
[----:B------:R-:W-:Y:S02]  /*0310*/  IMAD.WIDE R10, R14, R11, UR8 ;  /* 0x000000080e0a7e25 */ /* 0x000fe4000f8e020b */
[----:B------:R-:W4:Y:S04]  /*0320*/  LDG.E R18, desc[UR18][R24.64] ;  /* 0x0000001218127981 */ /* 0x000f28000c1e1900 */
[----:B------:R-:W4:Y:S01]  /*0330*/  LDG.E R17, desc[UR18][R2.64+-0x8] ;  /* 0xfffff81202117981 */ /* 0x000f22000c1e1900 */
[----:B0-----:R-:W-:-:S02]  /*0340*/  HFMA2 R9, -RZ, RZ, 0, 2.384185791015625e-07 ;  /* 0x00000004ff097431 */ /* 0x001fc400000001ff */
[----:B------:R-:W-:Y:S01]  /*0350*/  IMAD.MOV.U32 R7, RZ, RZ, 0x4 ;  /* 0x00000004ff077424 */ /* 0x000fe200078e00ff */
[----:B------:R0:W5:Y:S01]  /*0360*/  LDG.E R16, desc[UR18][R10.64] ;  /* 0x000000120a107981 */ /* 0x000162000c1e1900 */
[----:B------:R-:W-:-:S03]  /*0370*/  IMAD.WIDE R4, R14, R5, UR10 ;  /* 0x0000000a0e047e25 */ /* 0x000fc6000f8e0205 */
[----:B------:R-:W5:Y:S01]  /*0380*/  LDG.E R15, desc[UR18][R2.64+-0x4] ;  /* 0xfffffc12020f7981 */ /* 0x000f62000c1e1900 */
[C---:B------:R-:W-:Y:S01]  /*0390*/  IMAD.WIDE R6, R14.reuse, R7, UR12 ;  /* 0x0000000c0e067e25 */ /* 0x040fe2000f8e0207 */
[----:B------:R-:W-:Y:S02]  /*03a0*/  MOV R27, 0x4 ;  /* 0x00000004001b7802 */ /* 0x000fe40000000f00 */
[----:B------:R1:W5:Y:S01]  /*03b0*/  LDG.E R4, desc[UR18][R4.64] ;  /* 0x0000001204047981 */ /* 0x000362000c1e1900 */
[----:B------:R-:W-:-:S03]  /*03c0*/  IMAD.WIDE R8, R14, R9, UR14 ;  /* 0x0000000e0e087e25 */ /* 0x000fc6000f8e0209 */
[----:B------:R-:W5:Y:S01]  /*03d0*/  LDG.E R23, desc[UR18][R2.64] ;  /* 0x0000001202177981 */ /* 0x000f62000c1e1900 */
[----:B0-----:R-:W-:-:S03]  /*03e0*/  IMAD.WIDE R10, R14, R27, UR16 ;  /* 0x000000100e0a7e25 */ /* 0x001fc6000f8e021b */
[----:B------:R-:W5:Y:S04]  /*03f0*/  LDG.E R7, desc[UR18][R6.64] ;  /* 0x0000001206077981 */ /* 0x000f68000c1e1900 */
[----:B------:R-:W5:Y:S04]  /*0400*/  LDG.E R24, desc[UR18][R2.64+0x4] ;  /* 0x0000041202187981 */ /* 0x000f68000c1e1900 */
[----:B------:R-:W5:Y:S04]  /*0410*/  LDG.E R8, desc[UR18][R8.64] ;  /* 0x0000001208087981 */ /* 0x000f68000c1e1900 */
[----:B------:R-:W5:Y:S04]  /*0420*/  LDG.E R25, desc[UR18][R2.64+0x8] ;  /* 0x0000081202197981 */ /* 0x000f68000c1e1900 */
[----:B------:R-:W5:Y:S04]  /*0430*/  LDG.E R10, desc[UR18][R10.64] ;  /* 0x000000120a0a7981 */ /* 0x000f68000c1e1900 */
[----:B------:R0:W5:Y:S01]  /*0440*/  LDG.E R27, desc[UR18][R2.64+0xc] ;  /* 0x00000c12021b7981 */ /* 0x000162000c1e1900 */
[----:B------:R-:W-:-:S04]  /*0450*/  UIADD3 UR5, UPT, UPT, UR5, 0x8, URZ ;  /* 0x0000000805057890 */ /* 0x000fc8000fffe0ff */
[----:B------:R-:W-:Y:S01]  /*0460*/  UISETP.NE.AND UP0, UPT, UR5, URZ, UPT ;  /* 0x000000ff0500728c */ /* 0x000fe2000bf05270 */
[----:B-1----:R-:W-:Y:S02]  /*0470*/  MOV R5, UR20 ;  /* 0x0000001400057c02 */ /* 0x002fe40008000f00 */
[----:B0-----:R-:W-:Y:S02]  /*0480*/  IADD3 R2, P0, PT, R2, 0x20, RZ ;  /* 0x0000002002027810 */ /* 0x001fe40007f1e0ff */
[----:B------:R-:W-:Y:S02]  /*0490*/  LEA R14, R5, R14, 0x3 ;  /* 0x0000000e050e7211 */ /* 0x000fe400078e18ff */
[----:B------:R-:W-:Y:S01]  /*04a0*/  IADD3.X R3, PT, PT, RZ, R3, RZ, P0, !PT ;  /* 0x00000003ff037210 */ /* 0x000fe200007fe4ff */
[----:B--2---:R-:W-:-:S04]  /*04b0*/  FFMA R22, R21, R22, R12 ;  /* 0x0000001615167223 */ /* 0x004fc8000000000c */
[----:B---3--:R-:W-:-:S04]  /*04c0*/  FFMA R20, R19, R20, R22 ;  /* 0x0000001413147223 */ /* 0x008fc80000000016 */
[----:B----4-:R-:W-:-:S04]  /*04d0*/  FFMA R18, R17, R18, R20 ;  /* 0x0000001211127223 */ /* 0x010fc80000000014 */
[----:B-----5:R-:W-:-:S04]  /*04e0*/  FFMA R16, R15, R16, R18 ;  /* 0x000000100f107223 */ /* 0x020fc80000000012 */
[----:B------:R-:W-:-:S04]  /*04f0*/  FFMA R23, R23, R4, R16 ;  /* 0x0000000417177223 */ /* 0x000fc80000000010 */
[----:B------:R-:W-:-:S04]  /*0500*/  FFMA R24, R24, R7, R23 ;  /* 0x0000000718187223 */ /* 0x000fc80000000017 */
[----:B------:R-:W-:-:S04]  /*0510*/  FFMA R8, R25, R8, R24 ;  /* 0x0000000819087223 */ /* 0x000fc80000000018 */
[----:B------:R-:W-:Y:S01]  /*0520*/  FFMA R12, R27, R10, R8 ;  /* 0x0000000a1b0c7223 */ /* 0x000fe20000000008 */
[----:B------:R-:W-:Y:S06]  /*0530*/  BRA.U UP0, `(.L_x_3) ;  /* 0xfffffffd003c7547 */ /* 0x000fec000b83ffff */
.L_x_2:
[----:B------:R-:W-:-:S04]  /*0540*/  ULOP3.LUT UR6, UR20, 0x7, URZ, 0xc0, !UPT ;  /* 0x0000000714067892 */ /* 0x000fc8000f8ec0ff */
[----:B------:R-:W-:-:S09]  /*0550*/  UISETP.NE.AND UP0, UPT, UR6, URZ, UPT ;  /* 0x000000ff0600728c */ /* 0x000fd2000bf05270 */
[----:B------:R-:W-:Y:S05]  /*0560*/  BRA.U !UP0, `(.L_x_4) ;  /* 0x0000000508387547 */ /* 0x000fea000b800000 */
[----:B------:R-:W-:Y:S02]  /*0570*/  UISETP.GE.U32.AND UP0, UPT, UR6, 0x4, UPT ;  /* 0x000000040600788c */ /* 0x000fe4000bf06070 */
[----:B------:R-:W-:-:S04]  /*0580*/  ULOP3.LUT UR5, UR20, 0x3, URZ, 0xc0, !UPT ;  /* 0x0000000314057892 */ /* 0x000fc8000f8ec0ff */
[----:B------:R-:W-:-:S03]  /*0590*/  UISETP.NE.AND UP1, UPT, UR5, URZ, UPT ;  /* 0x000000ff0500728c */ /* 0x000fc6000bf25270 */
[----:B------:R-:W-:Y:S08]  /*05a0*/  BRA.U !UP0, `(.L_x_5) ;  /* 0x00000001087c7547 */ /* 0x000ff0000b800000 */
[----:B------:R-:W1:Y:S01]  /*05b0*/  LDC.64 R6, c[0x0][0x388] ;  /* 0x0000e200ff067b82 */ /* 0x000e620000000a00 */
[----:B------:R-:W2:Y:S01]  /*05c0*/  LDCU.64 UR6, c[0x0][0x380] ;  /* 0x00007000ff0677ac */ /* 0x000ea20008000a00 */
[----:B------:R-:W-:Y:S01]  /*05d0*/  IMAD.U32 R9, RZ, RZ, UR4 ;  /* 0x00000004ff097e24 */ /* 0x000fe2000f8e00ff */
[C---:B------:R-:W-:Y:S02]  /*05e0*/  IADD3 R3, PT, PT, R13.reuse, UR4, RZ ;  /* 0x000000040d037c10 */ /* 0x040fe4000fffe0ff */
[----:B------:R-:W-:Y:S01]  /*05f0*/  IADD3 R10, P0, PT, R13, UR4, RZ ;  /* 0x000000040d0a7c10 */ /* 0x000fe2000ff1e0ff */
[----:B------:R-:W-:Y:S01]  /*0600*/  IMAD R9, R9, UR20, R0 ;  /* 0x0000001409097c24 */ /* 0x000fe2000f8e0200 */
[----:B------:R-:W-:Y:S01]  /*0610*/  MOV R11, UR20 ;  /* 0x00000014000b7c02 */ /* 0x000fe20008000f00 */
[----:B------:R-:W3:Y:S01]  /*0620*/  LDC.64 R4, c[0x0][0x380] ;  /* 0x0000e000ff047b82 */ /* 0x000ee20000000a00 */
[----:B------:R-:W-:Y:S01]  /*0630*/  MOV R15, UR20 ;  /* 0x00000014000f7c02 */ /* 0x000fe20008000f00 */
[----:B-1----:R-:W-:Y:S01]  /*0640*/  IMAD.WIDE R6, R9, 0x4, R6 ;  /* 0x0000000409067825 */ /* 0x002fe200078e0206 */
[----:B------:R-:W-:-:S05]  /*0650*/  MOV R9, UR20 ;  /* 0x0000001400097c02 */ /* 0x000fca0008000f00 */
[----:B------:R-:W-:Y:S02]  /*0660*/  IMAD.WIDE R8, R9, 0x4, R6 ;  /* 0x0000000409087825 */ /* 0x000fe400078e0206 */
[----:B0-----:R-:W4:Y:S02]  /*0670*/  LDG.E R6, desc[UR18][R6.64] ;  /* 0x0000001206067981 */ /* 0x001f24000c1e1900 */
[----:B---3--:R-:W-:Y:S01]  /*0680*/  IMAD.WIDE.U32 R4, R3, 0x4, R4 ;  /* 0x0000000403047825 */ /* 0x008fe200078e0004 */
[----:B------:R-:W-:Y:S01]  /*0690*/  IADD3.X R3, PT, PT, RZ, RZ, RZ, P0, !PT ;  /* 0x000000ffff037210 */ /* 0x000fe200007fe4ff */
[----:B------:R-:W3:Y:S01]  /*06a0*/  LDG.E R17, desc[UR18][R8.64] ;  /* 0x0000001208117981 */ /* 0x000ee2000c1e1900 */
[----:B--2---:R-:W-:-:S03]  /*06b0*/  LEA R2, P0, R10, UR6, 0x2 ;  /* 0x000000060a027c11 */ /* 0x004fc6000f8010ff */
[----:B------:R-:W4:Y:S01]  /*06c0*/  LDG.E R5, desc[UR18][R4.64] ;  /* 0x0000001204057981 */ /* 0x000f22000c1e1900 */
[----:B------:R-:W-:Y:S01]  /*06d0*/  LEA.HI.X R3, R10, UR7, R3, 0x2, P0 ;  /* 0x000000070a037c11 */ /* 0x000fe200080f1403 */
[----:B------:R-:W-:-:S04]  /*06e0*/  IMAD.WIDE R10, R11, 0x4, R8 ;  /* 0x000000040b0a7825 */ /* 0x000fc800078e0208 */
[----:B------:R-:W3:Y:S01]  /*06f0*/  LDG.E R16, desc[UR18][R2.64+0x4] ;  /* 0x0000041202107981 */ /* 0x000ee2000c1e1900 */
[----:B------:R-:W-:-:S03]  /*0700*/  IMAD.WIDE R14, R15, 0x4, R10 ;  /* 0x000000040f0e7825 */ /* 0x000fc600078e020a */
[----:B------:R-:W2:Y:S04]  /*0710*/  LDG.E R19, desc[UR18][R10.64] ;  /* 0x000000120a137981 */ /* 0x000ea8000c1e1900 */
[----:B------:R-:W2:Y:S04]  /*0720*/  LDG.E R18, desc[UR18][R2.64+0x8] ;  /* 0x0000081202127981 */ /* 0x000ea8000c1e1900 */
[----:B------:R-:W5:Y:S04]  /*0730*/  LDG.E R20, desc[UR18][R2.64+0xc] ;  /* 0x00000c1202147981 */ /* 0x000f68000c1e1900 */
[----:B------:R-:W5:Y:S01]  /*0740*/  LDG.E R14, desc[UR18][R14.64] ;  /* 0x000000120e0e7981 */ /* 0x000f62000c1e1900 */
[----:B------:R-:W-:Y:S01]  /*0750*/  UIADD3 UR4, UPT, UPT, UR4, 0x4, URZ ;  /* 0x0000000404047890 */ /* 0x000fe2000fffe0ff */
[----:B----4-:R-:W-:-:S04]  /*0760*/  FFMA R5, R5, R6, R12 ;  /* 0x0000000605057223 */ /* 0x010fc8000000000c */
[----:B---3--:R-:W-:-:S04]  /*0770*/  FFMA R5, R16, R17, R5 ;  /* 0x0000001110057223 */ /* 0x008fc80000000005 */
[----:B--2---:R-:W-:-:S04]  /*0780*/  FFMA R5, R18, R19, R5 ;  /* 0x0000001312057223 */ /* 0x004fc80000000005 */
[----:B-----5:R-:W-:-:S07]  /*0790*/  FFMA R12, R20, R14, R5 ;  /* 0x0000000e140c7223 */ /* 0x020fce0000000005 */
.L_x_5:
[----:B------:R-:W-:Y:S05]  /*07a0*/  BRA.U !UP1, `(.L_x_4) ;  /* 0x0000000109a87547 */ /* 0x000fea000b800000 */
[----:B------:R-:W-:Y:S01]  /*07b0*/  UISETP.NE.AND UP0, UPT, UR5, 0x1, UPT ;  /* 0x000000010500788c */ /* 0x000fe2000bf05270 */
[----:B------:R-:W-:Y:S01]  /*07c0*/  MOV R7, UR4 ;  /* 0x0000000400077c02 */ /* 0x000fe20008000f00 */
[----:B------:R-:W-:Y:S02]  /*07d0*/  ULOP3.LUT UR5, UR20, 0x1, URZ, 0xc0, !UPT ;  /* 0x0000000114057892 */ /* 0x000fe4000f8ec0ff */
[----:B------:R-:W-:Y:S02]  /*07e0*/  MOV R15, UR20 ;  /* 0x00000014000f7c02 */ /* 0x000fe40008000f00 */
[----:B------:R-:W-:Y:S01]  /*07f0*/  UISETP.NE.U32.AND UP1, UPT, UR5, 0x1, UPT ;  /* 0x000000010500788c */ /* 0x000fe2000bf25070 */
[----:B------:R-:W-:-:S04]  /*0800*/  PLOP3.LUT P1, PT, PT, PT, UP0, 0x80, 0x8 ;  /* 0x000000000008781c */ /* 0x000fc80003f2f008 */
[----:B------:R-:W1:Y:S01]  /*0810*/  @UP0 LDCU.128 UR8, c[0x0][0x380] ;  /* 0x00007000ff0807ac */ /* 0x000e620008000c00 */
[----:B------:R-:W-:Y:S01]  /*0820*/  PLOP3.LUT P0, PT, PT, PT, UP1, 0x80, 0x8 ;  /* 0x000000000008781c */ /* 0x000fe20003f0f018 */
[----:B------:R-:W2:Y:S04]  /*0830*/  @UP0 LDCU.64 UR6, c[0x0][0x380] ;  /* 0x00007000ff0607ac */ /* 0x000ea80008000a00 */
[----:B------:R-:W3:Y:S03]  /*0840*/  @!UP1 LDCU.128 UR12, c[0x0][0x380] ;  /* 0x00007000ff0c97ac */ /* 0x000ee60008000c00 */
[C---:B------:R-:W-:Y:S02]  /*0850*/  @P1 IADD3 R3, PT, PT, R13.reuse, UR4, RZ ;  /* 0x000000040d031c10 */ /* 0x040fe4000fffe0ff */
[----:B------:R-:W-:Y:S01]  /*0860*/  @P1 IADD3 R6, P2, PT, R13, UR4, RZ ;  /* 0x000000040d061c10 */ /* 0x000fe2000ff5e0ff */
[----:B------:R-:W-:Y:S01]  /*0870*/  @UP0 UIADD3 UR4, UPT, UPT, UR4, 0x2, URZ ;  /* 0x0000000204040890 */ /* 0x000fe2000fffe0ff */
[----:B-1----:R-:W-:Y:S01]  /*0880*/  MOV R11, UR9 ;  /* 0x00000009000b7c02 */ /* 0x002fe20008000f00 */
[----:B------:R-:W-:Y:S01]  /*0890*/  IMAD.U32 R10, RZ, RZ, UR8 ;  /* 0x00000008ff0a7e24 */ /* 0x000fe2000f8e00ff */
[----:B------:R-:W-:-:S02]  /*08a0*/  MOV R4, UR10 ;  /* 0x0000000a00047c02 */ /* 0x000fc40008000f00 */
[----:B------:R-:W-:Y:S01]  /*08b0*/  MOV R5, UR11 ;  /* 0x0000000b00057c02 */ /* 0x000fe20008000f00 */
[----:B------:R-:W-:-:S04]  /*08c0*/  @P1 IMAD.WIDE.U32 R10, R3, 0x4, R10 ;  /* 0x00000004030a1825 */ /* 0x000fc800078e000a */
[----:B------:R-:W-:Y:S01]  /*08d0*/  @P1 IMAD R3, R7, UR20, R0 ;  /* 0x0000001407031c24 */ /* 0x000fe2000f8e0200 */
[----:B------:R-:W-:Y:S01]  /*08e0*/  @P1 IADD3.X R7, PT, PT, RZ, RZ, RZ, P2, !PT ;  /* 0x000000ffff071210 */ /* 0x000fe200017fe4ff */
[----:B------:R-:W-:Y:S01]  /*08f0*/  IMAD.U32 R19, RZ, RZ, UR4 ;  /* 0x00000004ff137e24 */ /* 0x000fe2000f8e00ff */
[C---:B--2---:R-:W-:Y:S01]  /*0900*/  @P1 LEA R2, P2, R6.reuse, UR6, 0x2 ;  /* 0x0000000606021c11 */ /* 0x044fe2000f8410ff */
[----:B------:R-:W-:Y:S01]  /*0910*/  @P1 IMAD.WIDE R4, R3, 0x4, R4 ;  /* 0x0000000403041825 */ /* 0x000fe200078e0204 */
[----:B------:R-:W-:Y:S01]  /*0920*/  @!P0 IADD3 R17, PT, PT, R13, UR4, RZ ;  /* 0x000000040d118c10 */ /* 0x000fe2000fffe0ff */
[----:B0-----:R-:W2:Y:S01]  /*0930*/  @P1 LDG.E R11, desc[UR18][R10.64] ;  /* 0x000000120a0b1981 */ /* 0x001ea2000c1e1900 */
[----:B------:R-:W-:Y:S01]  /*0940*/  @P1 LEA.HI.X R3, R6, UR7, R7, 0x2, P2 ;  /* 0x0000000706031c11 */ /* 0x000fe200090f1407 */
[----:B------:R-:W-:Y:S01]  /*0950*/  @!P0 IMAD R19, R19, UR20, R0 ;  /* 0x0000001413138c24 */ /* 0x000fe2000f8e0200 */
[----:B---3--:R-:W-:Y:S01]  /*0960*/  MOV R6, UR12 ;  /* 0x0000000c00067c02 */ /* 0x008fe20008000f00 */
[----:B------:R-:W-:Y:S01]  /*0970*/  @P1 IMAD.WIDE R14, R15, 0x4, R4 ;  /* 0x000000040f0e1825 */ /* 0x000fe200078e0204 */
[----:B------:R-:W-:Y:S01]  /*0980*/  MOV R7, UR13 ;  /* 0x0000000d00077c02 */ /* 0x000fe20008000f00 */
[----:B------:R-:W2:Y:S01]  /*0990*/  @P1 LDG.E R4, desc[UR18][R4.64] ;  /* 0x0000001204041981 */ /* 0x000ea2000c1e1900 */
[----:B------:R-:W-:-:S02]  /*09a0*/  MOV R8, UR14 ;  /* 0x0000000e00087c02 */ /* 0x000fc40008000f00 */
[----:B------:R-:W-:Y:S01]  /*09b0*/  MOV R9, UR15 ;  /* 0x0000000f00097c02 */ /* 0x000fe20008000f00 */
[----:B------:R-:W-:Y:S01]  /*09c0*/  @!P0 IMAD.WIDE.U32 R6, R17, 0x4, R6 ;  /* 0x0000000411068825 */ /* 0x000fe200078e0006 */
[----:B------:R-:W3:Y:S03]  /*09d0*/  @P1 LDG.E R14, desc[UR18][R14.64] ;  /* 0x000000120e0e1981 */ /* 0x000ee6000c1e1900 */
[----:B------:R-:W-:Y:S01]  /*09e0*/  @!P0 IMAD.WIDE R8, R19, 0x4, R8 ;  /* 0x0000000413088825 */ /* 0x000fe200078e0208 */
[----:B------:R-:W3:Y:S04]  /*09f0*/  @P1 LDG.E R2, desc[UR18][R2.64+0x4] ;  /* 0x0000041202021981 */ /* 0x000ee8000c1e1900 */
[----:B------:R-:W4:Y:S04]  /*0a00*/  @!P0 LDG.E R7, desc[UR18][R6.64] ;  /* 0x0000001206078981 */ /* 0x000f28000c1e1900 */
[----:B------:R-:W4:Y:S01]  /*0a10*/  @!P0 LDG.E R8, desc[UR18][R8.64] ;  /* 0x0000001208088981 */ /* 0x000f22000c1e1900 */
[----:B--2---:R-:W-:-:S04]  /*0a20*/  @P1 FFMA R11, R11, R4, R12 ;  /* 0x000000040b0b1223 */ /* 0x004fc8000000000c */
[----:B---3--:R-:W-:-:S04]  /*0a30*/  @P1 FFMA R12, R2, R14, R11 ;  /* 0x0000000e020c1223 */ /* 0x008fc8000000000b */
[----:B----4-:R-:W-:-:S07]  /*0a40*/  @!P0 FFMA R12, R7, R8, R12 ;  /* 0x00000008070c8223 */ /* 0x010fce000000000c */
.L_x_4:
[----:B------:R-:W1:Y:S01]  /*0a50*/  LDC.64 R2, c[0x0][0x390] ;  /* 0x0000e400ff027b82 */ /* 0x000e620000000a00 */
[----:B------:R-:W-:-:S05]  /*0a60*/  IADD3 R13, PT, PT, R0, R13, RZ ;  /* 0x0000000d000d7210 */ /* 0x000fca0007ffe0ff */
[----:B-1----:R-:W-:-:S05]  /*0a70*/  IMAD.WIDE R2, R13, 0x4, R2 ;  /* 0x000000040d027825 */ /* 0x002fca00078e0202 */
[----:B0-----:R-:W-:Y:S01]  /*0a80*/  STG.E desc[UR18][R2.64], R12 ;  /* 0x0000000c02007986 */ /* 0x001fe2000c101912 */
[----:B------:R-:W-:Y:S05]  /*0a90*/  EXIT ;  /* 0x000000000000794d */ /* 0x000fea0003800000 */
.L_x_6:
        /* <DEDUP_REMOVED lines=14> */
.L_x_9:


//--------------------- .nv.shared.reserved.0     --------------------------
	.section	.nv.shared.reserved.0,"aw",@nobits
	.weak		__nv_reservedSMEM_offset_0_alias
	.size		__nv_reservedSMEM_offset_0_alias, 0, 64
	.other		__nv_reservedSMEM_offset_0_alias,@"STO_CUDA_RESERVED_SHARED STV_DEFAULT"
__nv_reservedSMEM_offset_0_alias:
	.zero		0
	.zero		64


//--------------------- .nv.constant0._Z15matrixSubKernelPfS_S_i --------------------------
	.section	.nv.constant0._Z15matrixSubKernelPfS_S_i,"a",@progbits
	.sectionflags	@""
	.align	4
.nv.constant0._Z15matrixSubKernelPfS_S_i:
	.zero		924


//--------------------- .nv.constant0._Z15matrixAddKernelPfS_S_i --------------------------
	.section	.nv.constant0._Z15matrixAddKernelPfS_S_i,"a",@progbits
	.sectionflags	@""
	.align	4
.nv.constant0._Z15matrixAddKernelPfS_S_i:
	.zero		924


//--------------------- .nv.constant0._Z15matrixMulKernelPfS_S_i --------------------------
	.section	.nv.constant0._Z15matrixMulKernelPfS_S_i,"a",@progbits
	.sectionflags	@""
	.align	4
.nv.constant0._Z15matrixMulKernelPfS_S_i:
	.zero		924


//--------------------- SYMBOLS --------------------------

	.type		.nv.reservedSmem.offset0,@object
	.size		.nv.reservedSmem.offset0,0x4
